//
// Generated by NVIDIA NVVM Compiler
//
// Compiler Build ID: CL-36424714
// Cuda compilation tools, release 13.0, V13.0.88
// Based on NVVM 20.0.0
//

.version 9.0
.target sm_100
.address_size 64

	// .globl	_Z6arrmatPii

.visible .entry _Z6arrmatPii(
	.param .u64 .ptr .align 1 _Z6arrmatPii_param_0,
	.param .u32 _Z6arrmatPii_param_1
)
{
	.reg .b32 	%r<7>;
	.reg .b64 	%rd<5>;

	ld.param.u64 	%rd1, [_Z6arrmatPii_param_0];
	ld.param.u32 	%r1, [_Z6arrmatPii_param_1];
	cvta.to.global.u64 	%rd2, %rd1;
	mov.u32 	%r2, %ctaid.x;
	mov.u32 	%r3, %ntid.x;
	mov.u32 	%r4, %tid.x;
	mad.lo.s32 	%r5, %r2, %r3, %r4;
	mad.lo.s32 	%r6, %r1, %r4, %r2;
	mul.wide.s32 	%rd3, %r5, 4;
	add.s64 	%rd4, %rd2, %rd3;
	st.global.u32 	[%rd4], %r6;
	ret;

}


// ===== COMPILED SASS (sm_100) =====

	.target	sm_100

	.elftype	@"ET_EXEC"


//--------------------- .note.nv.tkinfo           --------------------------
	.section	.note.nv.tkinfo,"",@"SHT_NOTE"
	.sectionflags	@"SHF_NOTE_NV_TKINFO"
	.tkinfo
        /*0018*/ 	.word	0x00000002
        /*0030*/ 	.string	""
        /*0030*/ 	.string	"ptxas"
        /*0030*/ 	.string	"Cuda compilation tools, release 13.0, V13.0.88"
        /*0030*/ 	.string	"Build cuda_13.0.r13.0/compiler.36424714_0"
        /*0030*/ 	.string	"-arch sm_100 -m 64 "



//--------------------- .note.nv.cuinfo           --------------------------
	.section	.note.nv.cuinfo,"",@"SHT_NOTE"
	.sectionflags	@"SHF_NOTE_NV_CUINFO"
        /*0018*/ 	.short	0x0002
        /*001a*/ 	.short	0x0064
        /*001c*/ 	.short	0x0082
	.zero		2


//--------------------- .nv.info                  --------------------------
	.section	.nv.info,"",@"SHT_CUDA_INFO"
	.align	4


	//----- nvinfo : EIATTR_REGCOUNT
	.align		4
        /*0000*/ 	.byte	0x04, 0x2f
        /*0002*/ 	.short	(.L_1 - .L_0)
	.align		4
.L_0:
        /*0004*/ 	.word	index@(_Z6arrmatPii)
        /*0008*/ 	.word	0x0000000a


	//----- nvinfo : EIATTR_FRAME_SIZE
	.align		4
.L_1:
        /*000c*/ 	.byte	0x04, 0x11
        /*000e*/ 	.short	(.L_3 - .L_2)
	.align		4
.L_2:
        /*0010*/ 	.word	index@(_Z6arrmatPii)
        /*0014*/ 	.word	0x00000000


	//----- nvinfo : EIATTR_MIN_STACK_SIZE
	.align		4
.L_3:
        /*0018*/ 	.byte	0x04, 0x12
        /*001a*/ 	.short	(.L_5 - .L_4)
	.align		4
.L_4:
        /*001c*/ 	.word	index@(_Z6arrmatPii)
        /*0020*/ 	.word	0x00000000
.L_5:


//--------------------- .nv.compat                --------------------------
	.section	.nv.compat,"",@"SHT_CUDA_COMPAT_INFO"
	.align	4
        /*0000*/ 	.byte	0x02, 0x09, 0x00, 0x00, 0x02, 0x02, 0x01, 0x00, 0x02, 0x05, 0x05, 0x00, 0x03, 0x07, 0x01, 0x01
        /*0010*/ 	.byte	0x02, 0x03, 0x00, 0x00, 0x02, 0x06, 0x01, 0x00, 0x04, 0x0b, 0x08, 0x00, 0x09, 0x00, 0x00, 0x00
        /*0020*/ 	.byte	0x00, 0x00, 0x00, 0x00


//--------------------- .nv.info._Z6arrmatPii     --------------------------
	.section	.nv.info._Z6arrmatPii,"",@"SHT_CUDA_INFO"
	.sectionflags	@""
	.align	4


	//----- nvinfo : EIATTR_CUDA_API_VERSION
	.align		4
        /*0000*/ 	.byte	0x04, 0x37
        /*0002*/ 	.short	(.L_7 - .L_6)
.L_6:
        /*0004*/ 	.word	0x00000082


	//----- nvinfo : EIATTR_KPARAM_INFO
	.align		4
.L_7:
        /*0008*/ 	.byte	0x04, 0x17
        /*000a*/ 	.short	(.L_9 - .L_8)
.L_8:
        /*000c*/ 	.word	0x00000000
        /*0010*/ 	.short	0x0001
        /*0012*/ 	.short	0x0008
        /*0014*/ 	.byte	0x00, 0xf0, 0x11, 0x00


	//----- nvinfo : EIATTR_KPARAM_INFO
	.align		4
.L_9:
        /*0018*/ 	.byte	0x04, 0x17
        /*001a*/ 	.short	(.L_11 - .L_10)
.L_10:
        /*001c*/ 	.word	0x00000000
        /*0020*/ 	.short	0x0000
        /*0022*/ 	.short	0x0000
        /*0024*/ 	.byte	0x00, 0xf5, 0x21, 0x00


	//----- nvinfo : EIATTR_SPARSE_MMA_MASK
	.align		4
.L_11:
        /*0028*/ 	.byte	0x03, 0x50
        /*002a*/ 	.short	0x0000


	//----- nvinfo : EIATTR_MAXREG_COUNT
	.align		4
        /*002c*/ 	.byte	0x03, 0x1b
        /*002e*/ 	.short	0x00ff


	//----- nvinfo : EIATTR_MERCURY_ISA_VERSION
	.align		4
        /*0030*/ 	.byte	0x03, 0x5f
        /*0032*/ 	.short	0x0101


	//----- nvinfo : EIATTR_VRC_CTA_INIT_COUNT
	.align		4
        /*0034*/ 	.byte	0x02, 0x4a
	.zero		1
	.zero		1


	//----- nvinfo : EIATTR_EXIT_INSTR_OFFSETS
	.align		4
        /*0038*/ 	.byte	0x04, 0x1c
        /*003a*/ 	.short	(.L_13 - .L_12)


	//   ....[0]....
.L_12:
        /*003c*/ 	.word	0x000000b0


	//----- nvinfo : EIATTR_CBANK_PARAM_SIZE
	.align		4
.L_13:
        /*0040*/ 	.byte	0x03, 0x19
        /*0042*/ 	.short	0x000c


	//----- nvinfo : EIATTR_PARAM_CBANK
	.align		4
        /*0044*/ 	.byte	0x04, 0x0a
        /*0046*/ 	.short	(.L_15 - .L_14)
	.align		4
.L_14:
        /*0048*/ 	.word	index@(.nv.constant0._Z6arrmatPii)
        /*004c*/ 	.short	0x0380
        /*004e*/ 	.short	0x000c


	//----- nvinfo : EIATTR_SW_WAR
	.align		4
.L_15:
        /*0050*/ 	.byte	0x04, 0x36
        /*0052*/ 	.short	(.L_17 - .L_16)
.L_16:
        /*0054*/ 	.word	0x00000008
.L_17:


//--------------------- .nv.callgraph             --------------------------
	.section	.nv.callgraph,"",@"SHT_CUDA_CALLGRAPH"
	.align	4
	.sectionentsize	8
	.align		4
        /*0000*/ 	.word	0x00000000
	.align		4
        /*0004*/ 	.word	0xffffffff
	.align		4
        /*0008*/ 	.word	0x00000000
	.align		4
        /*000c*/ 	.word	0xfffffffe
	.align		4
        /*0010*/ 	.word	0x00000000
	.align		4
        /*0014*/ 	.word	0xfffffffd
	.align		4
        /*0018*/ 	.word	0x00000000
	.align		4
        /*001c*/ 	.word	0xfffffffc


//--------------------- .text._Z6arrmatPii        --------------------------
	.section	.text._Z6arrmatPii,"ax",@progbits
	.align	128
        .global         _Z6arrmatPii
        .type           _Z6arrmatPii,@function
        .size           _Z6arrmatPii,(.L_x_1 - _Z6arrmatPii)
        .other          _Z6arrmatPii,@"STO_CUDA_ENTRY STV_DEFAULT"
_Z6arrmatPii:
.text._Z6arrmatPii:
[----:B------:R-:W-:Y:S01]  /*0000*/  LDC R1, c[0x0][0x37c] ;  /* 0x0000df00ff017b82 */ /* 0x000fe20000000800 */
[----:B------:R-:W0:Y:S07]  /*0010*/  S2R R0, SR_TID.X ;  /* 0x0000000000007919 */ /* 0x000e2e0000002100 */
[----:B------:R-:W0:Y:S01]  /*0020*/  S2UR UR6, SR_CTAID.X ;  /* 0x00000000000679c3 */ /* 0x000e220000002500 */
[----:B------:R-:W1:Y:S07]  /*0030*/  LDCU.64 UR4, c[0x0][0x358] ;  /* 0x00006b00ff0477ac */ /* 0x000e6e0008000a00 */
[----:B------:R-:W0:Y:S08]  /*0040*/  LDC R5, c[0x0][0x360] ;  /* 0x0000d800ff057b82 */ /* 0x000e300000000800 */
[----:B------:R-:W2:Y:S08]  /*0050*/  LDC R7, c[0x0][0x388] ;  /* 0x0000e200ff077b82 */ /* 0x000eb00000000800 */
[----:B------:R-:W3:Y:S01]  /*0060*/  LDC.64 R2, c[0x0][0x380] ;  /* 0x0000e000ff027b82 */ /* 0x000ee20000000a00 */
[----:B0-----:R-:W-:-:S02]  /*0070*/  IMAD R5, R5, UR6, R0 ;  /* 0x0000000605057c24 */ /* 0x001fc4000f8e0200 */
[----:B--2---:R-:W-:Y:S02]  /*0080*/  IMAD R7, R0, R7, UR6 ;  /* 0x0000000600077e24 */ /* 0x004fe4000f8e0207 */
[----:B---3--:R-:W-:-:S05]  /*0090*/  IMAD.WIDE R2, R5, 0x4, R2 ;  /* 0x0000000405027825 */ /* 0x008fca00078e0202 */
[----:B-1----:R-:W-:Y:S01]  /*00a0*/  STG.E desc[UR4][R2.64], R7 ;  /* 0x0000000702007986 */ /* 0x002fe2000c101904 */
[----:B------:R-:W-:Y:S05]  /*00b0*/  EXIT ;  /* 0x000000000000794d */ /* 0x000fea0003800000 */
.L_x_0:
[----:B------:R-:W-:-:S00]  /*00c0*/  BRA `(.L_x_0) ;  /* 0xfffffffc00fc7947 */ /* 0x000fc0000383ffff */
[----:B------:R-:W-:-:S00]  /*00d0*/  NOP ;  /* 0x0000000000007918 */ /* 0x000fc00000000000 */
        /* <DEDUP_REMOVED lines=10> */
.L_x_1:


//--------------------- .nv.shared.reserved.0     --------------------------
	.section	.nv.shared.reserved.0,"aw",@nobits
	.weak		__nv_reservedSMEM_offset_0_alias
	.size		__nv_reservedSMEM_offset_0_alias, 0, 64
	.other		__nv_reservedSMEM_offset_0_alias,@"STO_CUDA_RESERVED_SHARED STV_DEFAULT"
__nv_reservedSMEM_offset_0_alias:
	.zero		0
	.zero		64


//--------------------- .nv.constant0._Z6arrmatPii --------------------------
	.section	.nv.constant0._Z6arrmatPii,"a",@progbits
	.sectionflags	@""
	.align	4
.nv.constant0._Z6arrmatPii:
	.zero		908


//--------------------- SYMBOLS --------------------------

	.type		.nv.reservedSmem.offset0,@object
	.size		.nv.reservedSmem.offset0,0x4
